//
// Generated by NVIDIA NVVM Compiler
//
// Compiler Build ID: CL-36424714
// Cuda compilation tools, release 13.0, V13.0.88
// Based on NVVM 20.0.0
//

.version 9.0
.target sm_100
.address_size 64

	// .globl	_Z26matrixMultiplicationKernelPKfS0_Pfi

.visible .entry _Z26matrixMultiplicationKernelPKfS0_Pfi(
	.param .u64 .ptr .align 1 _Z26matrixMultiplicationKernelPKfS0_Pfi_param_0,
	.param .u64 .ptr .align 1 _Z26matrixMultiplicationKernelPKfS0_Pfi_param_1,
	.param .u64 .ptr .align 1 _Z26matrixMultiplicationKernelPKfS0_Pfi_param_2,
	.param .u32 _Z26matrixMultiplicationKernelPKfS0_Pfi_param_3
)
{
	.reg .pred 	%p<10>;
	.reg .b32 	%r<40>;
	.reg .b32 	%f<67>;
	.reg .b64 	%rd<67>;

	ld.param.u64 	%rd14, [_Z26matrixMultiplicationKernelPKfS0_Pfi_param_0];
	ld.param.u64 	%rd15, [_Z26matrixMultiplicationKernelPKfS0_Pfi_param_1];
	ld.param.u32 	%r18, [_Z26matrixMultiplicationKernelPKfS0_Pfi_param_3];
	cvta.to.global.u64 	%rd1, %rd15;
	cvta.to.global.u64 	%rd2, %rd14;
	mov.u32 	%r19, %ctaid.y;
	mov.u32 	%r20, %ntid.y;
	mov.u32 	%r21, %tid.y;
	mad.lo.s32 	%r1, %r19, %r20, %r21;
	mov.u32 	%r22, %ctaid.x;
	mov.u32 	%r23, %ntid.x;
	mov.u32 	%r24, %tid.x;
	mad.lo.s32 	%r2, %r22, %r23, %r24;
	max.s32 	%r25, %r1, %r2;
	setp.ge.s32 	%p1, %r25, %r18;
	@%p1 bra 	$L__BB0_13;
	mul.lo.s32 	%r3, %r18, %r1;
	and.b32  	%r4, %r18, 7;
	setp.lt.u32 	%p2, %r18, 8;
	mov.f32 	%f66, 0f00000000;
	mov.b32 	%r38, 0;
	@%p2 bra 	$L__BB0_4;
	and.b32  	%r38, %r18, 2147483640;
	neg.s32 	%r36, %r38;
	mul.wide.s32 	%rd16, %r18, 4;
	add.s64 	%rd3, %rd1, %rd16;
	shl.b32 	%r7, %r18, 3;
	mul.wide.s32 	%rd17, %r18, 8;
	add.s64 	%rd4, %rd1, %rd17;
	mul.wide.s32 	%rd18, %r18, 12;
	add.s64 	%rd5, %rd1, %rd18;
	mul.wide.s32 	%rd19, %r18, 16;
	add.s64 	%rd6, %rd1, %rd19;
	mul.wide.s32 	%rd20, %r18, 20;
	add.s64 	%rd7, %rd1, %rd20;
	mul.wide.s32 	%rd21, %r18, 24;
	add.s64 	%rd8, %rd1, %rd21;
	mul.wide.s32 	%rd22, %r18, 28;
	add.s64 	%rd9, %rd1, %rd22;
	mul.wide.u32 	%rd23, %r3, 4;
	add.s64 	%rd24, %rd23, %rd2;
	add.s64 	%rd66, %rd24, 16;
	mov.f32 	%f66, 0f00000000;
	mov.u32 	%r35, %r2;
$L__BB0_3:
	.pragma "nounroll";
	mul.wide.s32 	%rd25, %r35, 4;
	add.s64 	%rd26, %rd3, %rd25;
	add.s64 	%rd27, %rd4, %rd25;
	add.s64 	%rd28, %rd5, %rd25;
	add.s64 	%rd29, %rd6, %rd25;
	add.s64 	%rd30, %rd7, %rd25;
	add.s64 	%rd31, %rd8, %rd25;
	add.s64 	%rd32, %rd9, %rd25;
	add.s64 	%rd33, %rd1, %rd25;
	ld.global.f32 	%f16, [%rd66+-16];
	ld.global.f32 	%f17, [%rd33];
	fma.rn.f32 	%f18, %f16, %f17, %f66;
	ld.global.f32 	%f19, [%rd66+-12];
	ld.global.f32 	%f20, [%rd26];
	fma.rn.f32 	%f21, %f19, %f20, %f18;
	ld.global.f32 	%f22, [%rd66+-8];
	ld.global.f32 	%f23, [%rd27];
	fma.rn.f32 	%f24, %f22, %f23, %f21;
	ld.global.f32 	%f25, [%rd66+-4];
	ld.global.f32 	%f26, [%rd28];
	fma.rn.f32 	%f27, %f25, %f26, %f24;
	ld.global.f32 	%f28, [%rd66];
	ld.global.f32 	%f29, [%rd29];
	fma.rn.f32 	%f30, %f28, %f29, %f27;
	ld.global.f32 	%f31, [%rd66+4];
	ld.global.f32 	%f32, [%rd30];
	fma.rn.f32 	%f33, %f31, %f32, %f30;
	ld.global.f32 	%f34, [%rd66+8];
	ld.global.f32 	%f35, [%rd31];
	fma.rn.f32 	%f36, %f34, %f35, %f33;
	ld.global.f32 	%f37, [%rd66+12];
	ld.global.f32 	%f38, [%rd32];
	fma.rn.f32 	%f66, %f37, %f38, %f36;
	add.s32 	%r36, %r36, 8;
	add.s32 	%r35, %r35, %r7;
	add.s64 	%rd66, %rd66, 32;
	setp.ne.s32 	%p3, %r36, 0;
	@%p3 bra 	$L__BB0_3;
$L__BB0_4:
	setp.eq.s32 	%p4, %r4, 0;
	@%p4 bra 	$L__BB0_12;
	and.b32  	%r13, %r18, 3;
	setp.lt.u32 	%p5, %r4, 4;
	@%p5 bra 	$L__BB0_7;
	add.s32 	%r27, %r38, %r3;
	mul.wide.u32 	%rd34, %r27, 4;
	add.s64 	%rd35, %rd2, %rd34;
	ld.global.f32 	%f40, [%rd35];
	mad.lo.s32 	%r28, %r38, %r18, %r2;
	mul.wide.s32 	%rd36, %r28, 4;
	add.s64 	%rd37, %rd1, %rd36;
	ld.global.f32 	%f41, [%rd37];
	fma.rn.f32 	%f42, %f40, %f41, %f66;
	cvt.u64.u32 	%rd38, %r3;
	cvt.u64.u32 	%rd39, %r38;
	add.s64 	%rd40, %rd39, %rd38;
	shl.b64 	%rd41, %rd40, 2;
	add.s64 	%rd42, %rd2, %rd41;
	ld.global.f32 	%f43, [%rd42+4];
	mul.wide.s32 	%rd43, %r18, 4;
	add.s64 	%rd44, %rd37, %rd43;
	ld.global.f32 	%f44, [%rd44];
	fma.rn.f32 	%f45, %f43, %f44, %f42;
	ld.global.f32 	%f46, [%rd42+8];
	add.s64 	%rd45, %rd44, %rd43;
	ld.global.f32 	%f47, [%rd45];
	fma.rn.f32 	%f48, %f46, %f47, %f45;
	ld.global.f32 	%f49, [%rd42+12];
	add.s64 	%rd46, %rd45, %rd43;
	ld.global.f32 	%f50, [%rd46];
	fma.rn.f32 	%f66, %f49, %f50, %f48;
	add.s32 	%r38, %r38, 4;
$L__BB0_7:
	setp.eq.s32 	%p6, %r13, 0;
	@%p6 bra 	$L__BB0_12;
	setp.eq.s32 	%p7, %r13, 1;
	@%p7 bra 	$L__BB0_10;
	add.s32 	%r29, %r38, %r3;
	mul.wide.u32 	%rd47, %r29, 4;
	add.s64 	%rd48, %rd2, %rd47;
	ld.global.f32 	%f52, [%rd48];
	mad.lo.s32 	%r30, %r38, %r18, %r2;
	mul.wide.s32 	%rd49, %r30, 4;
	add.s64 	%rd50, %rd1, %rd49;
	ld.global.f32 	%f53, [%rd50];
	fma.rn.f32 	%f54, %f52, %f53, %f66;
	cvt.u64.u32 	%rd51, %r3;
	cvt.u64.u32 	%rd52, %r38;
	add.s64 	%rd53, %rd52, %rd51;
	shl.b64 	%rd54, %rd53, 2;
	add.s64 	%rd55, %rd2, %rd54;
	ld.global.f32 	%f55, [%rd55+4];
	mul.wide.s32 	%rd56, %r18, 4;
	add.s64 	%rd57, %rd50, %rd56;
	ld.global.f32 	%f56, [%rd57];
	fma.rn.f32 	%f66, %f55, %f56, %f54;
	add.s32 	%r38, %r38, 2;
$L__BB0_10:
	and.b32  	%r31, %r18, 1;
	setp.eq.b32 	%p8, %r31, 1;
	not.pred 	%p9, %p8;
	@%p9 bra 	$L__BB0_12;
	add.s32 	%r32, %r38, %r3;
	mul.wide.u32 	%rd58, %r32, 4;
	add.s64 	%rd59, %rd2, %rd58;
	ld.global.f32 	%f57, [%rd59];
	mad.lo.s32 	%r33, %r38, %r18, %r2;
	mul.wide.s32 	%rd60, %r33, 4;
	add.s64 	%rd61, %rd1, %rd60;
	ld.global.f32 	%f58, [%rd61];
	fma.rn.f32 	%f66, %f57, %f58, %f66;
$L__BB0_12:
	ld.param.u64 	%rd65, [_Z26matrixMultiplicationKernelPKfS0_Pfi_param_2];
	add.s32 	%r34, %r3, %r2;
	cvta.to.global.u64 	%rd62, %rd65;
	mul.wide.s32 	%rd63, %r34, 4;
	add.s64 	%rd64, %rd62, %rd63;
	st.global.f32 	[%rd64], %f66;
$L__BB0_13:
	ret;

}


// ===== COMPILED SASS (sm_100) =====

	.target	sm_100

	.elftype	@"ET_EXEC"


//--------------------- .note.nv.tkinfo           --------------------------
	.section	.note.nv.tkinfo,"",@"SHT_NOTE"
	.sectionflags	@"SHF_NOTE_NV_TKINFO"
	.tkinfo
        /*0018*/ 	.word	0x00000002
        /*0030*/ 	.string	""
        /*0030*/ 	.string	"ptxas"
        /*0030*/ 	.string	"Cuda compilation tools, release 13.0, V13.0.88"
        /*0030*/ 	.string	"Build cuda_13.0.r13.0/compiler.36424714_0"
        /*0030*/ 	.string	"-arch sm_100 -m 64 "



//--------------------- .note.nv.cuinfo           --------------------------
	.section	.note.nv.cuinfo,"",@"SHT_NOTE"
	.sectionflags	@"SHF_NOTE_NV_CUINFO"
        /*0018*/ 	.short	0x0002
        /*001a*/ 	.short	0x0064
        /*001c*/ 	.short	0x0082
	.zero		2


//--------------------- .nv.info                  --------------------------
	.section	.nv.info,"",@"SHT_CUDA_INFO"
	.align	4


	//----- nvinfo : EIATTR_REGCOUNT
	.align		4
        /*0000*/ 	.byte	0x04, 0x2f
        /*0002*/ 	.short	(.L_1 - .L_0)
	.align		4
.L_0:
        /*0004*/ 	.word	index@(_Z26matrixMultiplicationKernelPKfS0_Pfi)
        /*0008*/ 	.word	0x0000001e


	//----- nvinfo : EIATTR_FRAME_SIZE
	.align		4
.L_1:
        /*000c*/ 	.byte	0x04, 0x11
        /*000e*/ 	.short	(.L_3 - .L_2)
	.align		4
.L_2:
        /*0010*/ 	.word	index@(_Z26matrixMultiplicationKernelPKfS0_Pfi)
        /*0014*/ 	.word	0x00000000


	//----- nvinfo : EIATTR_MIN_STACK_SIZE
	.align		4
.L_3:
        /*0018*/ 	.byte	0x04, 0x12
        /*001a*/ 	.short	(.L_5 - .L_4)
	.align		4
.L_4:
        /*001c*/ 	.word	index@(_Z26matrixMultiplicationKernelPKfS0_Pfi)
        /*0020*/ 	.word	0x00000000
.L_5:


//--------------------- .nv.compat                --------------------------
	.section	.nv.compat,"",@"SHT_CUDA_COMPAT_INFO"
	.align	4
        /*0000*/ 	.byte	0x02, 0x09, 0x00, 0x00, 0x02, 0x02, 0x01, 0x00, 0x02, 0x05, 0x05, 0x00, 0x03, 0x07, 0x01, 0x01
        /*0010*/ 	.byte	0x02, 0x03, 0x00, 0x00, 0x02, 0x06, 0x01, 0x00, 0x04, 0x0b, 0x08, 0x00, 0x09, 0x00, 0x00, 0x00
        /*0020*/ 	.byte	0x00, 0x00, 0x00, 0x00


//--------------------- .nv.info._Z26matrixMultiplicationKernelPKfS0_Pfi --------------------------
	.section	.nv.info._Z26matrixMultiplicationKernelPKfS0_Pfi,"",@"SHT_CUDA_INFO"
	.sectionflags	@""
	.align	4


	//----- nvinfo : EIATTR_CUDA_API_VERSION
	.align		4
        /*0000*/ 	.byte	0x04, 0x37
        /*0002*/ 	.short	(.L_7 - .L_6)
.L_6:
        /*0004*/ 	.word	0x00000082


	//----- nvinfo : EIATTR_KPARAM_INFO
	.align		4
.L_7:
        /*0008*/ 	.byte	0x04, 0x17
        /*000a*/ 	.short	(.L_9 - .L_8)
.L_8:
        /*000c*/ 	.word	0x00000000
        /*0010*/ 	.short	0x0003
        /*0012*/ 	.short	0x0018
        /*0014*/ 	.byte	0x00, 0xf0, 0x11, 0x00


	//----- nvinfo : EIATTR_KPARAM_INFO
	.align		4
.L_9:
        /*0018*/ 	.byte	0x04, 0x17
        /*001a*/ 	.short	(.L_11 - .L_10)
.L_10:
        /*001c*/ 	.word	0x00000000
        /*0020*/ 	.short	0x0002
        /*0022*/ 	.short	0x0010
        /*0024*/ 	.byte	0x00, 0xf5, 0x21, 0x00


	//----- nvinfo : EIATTR_KPARAM_INFO
	.align		4
.L_11:
        /*0028*/ 	.byte	0x04, 0x17
        /*002a*/ 	.short	(.L_13 - .L_12)
.L_12:
        /*002c*/ 	.word	0x00000000
        /*0030*/ 	.short	0x0001
        /*0032*/ 	.short	0x0008
        /*0034*/ 	.byte	0x00, 0xf5, 0x21, 0x00


	//----- nvinfo : EIATTR_KPARAM_INFO
	.align		4
.L_13:
        /*0038*/ 	.byte	0x04, 0x17
        /*003a*/ 	.short	(.L_15 - .L_14)
.L_14:
        /*003c*/ 	.word	0x00000000
        /*0040*/ 	.short	0x0000
        /*0042*/ 	.short	0x0000
        /*0044*/ 	.byte	0x00, 0xf5, 0x21, 0x00


	//----- nvinfo : EIATTR_SPARSE_MMA_MASK
	.align		4
.L_15:
        /*0048*/ 	.byte	0x03, 0x50
        /*004a*/ 	.short	0x0000


	//----- nvinfo : EIATTR_MAXREG_COUNT
	.align		4
        /*004c*/ 	.byte	0x03, 0x1b
        /*004e*/ 	.short	0x00ff


	//----- nvinfo : EIATTR_MERCURY_ISA_VERSION
	.align		4
        /*0050*/ 	.byte	0x03, 0x5f
        /*0052*/ 	.short	0x0101


	//----- nvinfo : EIATTR_VRC_CTA_INIT_COUNT
	.align		4
        /*0054*/ 	.byte	0x02, 0x4a
	.zero		1
	.zero		1


	//----- nvinfo : EIATTR_EXIT_INSTR_OFFSETS
	.align		4
        /*0058*/ 	.byte	0x04, 0x1c
        /*005a*/ 	.short	(.L_17 - .L_16)


	//   ....[0]....
.L_16:
        /*005c*/ 	.word	0x000000c0


	//   ....[1]....
        /*0060*/ 	.word	0x00000a90


	//----- nvinfo : EIATTR_CBANK_PARAM_SIZE
	.align		4
.L_17:
        /*0064*/ 	.byte	0x03, 0x19
        /*0066*/ 	.short	0x001c


	//----- nvinfo : EIATTR_PARAM_CBANK
	.align		4
        /*0068*/ 	.byte	0x04, 0x0a
        /*006a*/ 	.short	(.L_19 - .L_18)
	.align		4
.L_18:
        /*006c*/ 	.word	index@(.nv.constant0._Z26matrixMultiplicationKernelPKfS0_Pfi)
        /*0070*/ 	.short	0x0380
        /*0072*/ 	.short	0x001c


	//----- nvinfo : EIATTR_SW_WAR
	.align		4
.L_19:
        /*0074*/ 	.byte	0x04, 0x36
        /*0076*/ 	.short	(.L_21 - .L_20)
.L_20:
        /*0078*/ 	.word	0x00000008
.L_21:


//--------------------- .nv.callgraph             --------------------------
	.section	.nv.callgraph,"",@"SHT_CUDA_CALLGRAPH"
	.align	4
	.sectionentsize	8
	.align		4
        /*0000*/ 	.word	0x00000000
	.align		4
        /*0004*/ 	.word	0xffffffff
	.align		4
        /*0008*/ 	.word	0x00000000
	.align		4
        /*000c*/ 	.word	0xfffffffe
	.align		4
        /*0010*/ 	.word	0x00000000
	.align		4
        /*0014*/ 	.word	0xfffffffd
	.align		4
        /*0018*/ 	.word	0x00000000
	.align		4
        /*001c*/ 	.word	0xfffffffc


//--------------------- .text._Z26matrixMultiplicationKernelPKfS0_Pfi --------------------------
	.section	.text._Z26matrixMultiplicationKernelPKfS0_Pfi,"ax",@progbits
	.align	128
        .global         _Z26matrixMultiplicationKernelPKfS0_Pfi
        .type           _Z26matrixMultiplicationKernelPKfS0_Pfi,@function
        .size           _Z26matrixMultiplicationKernelPKfS0_Pfi,(.L_x_5 - _Z26matrixMultiplicationKernelPKfS0_Pfi)
        .other          _Z26matrixMultiplicationKernelPKfS0_Pfi,@"STO_CUDA_ENTRY STV_DEFAULT"
_Z26matrixMultiplicationKernelPKfS0_Pfi:
.text._Z26matrixMultiplicationKernelPKfS0_Pfi:
[----:B------:R-:W-:Y:S01]  /*0000*/  LDC R1, c[0x0][0x37c] ;  /* 0x0000df00ff017b82 */ /* 0x000fe20000000800 */
[----:B------:R-:W0:Y:S07]  /*0010*/  S2R R0, SR_TID.Y ;  /* 0x0000000000007919 */ /* 0x000e2e0000002200 */
[----:B------:R-:W0:Y:S01]  /*0020*/  S2UR UR4, SR_CTAID.Y ;  /* 0x00000000000479c3 */ /* 0x000e220000002600 */
[----:B------:R-:W1:Y:S01]  /*0030*/  LDCU UR20, c[0x0][0x398] ;  /* 0x00007300ff1477ac */ /* 0x000e620008000800 */
[----:B------:R-:W2:Y:S06]  /*0040*/  S2R R3, SR_TID.X ;  /* 0x0000000000037919 */ /* 0x000eac0000002100 */
[----:B------:R-:W0:Y:S08]  /*0050*/  LDC R13, c[0x0][0x364] ;  /* 0x0000d900ff0d7b82 */ /* 0x000e300000000800 */
[----:B------:R-:W2:Y:S08]  /*0060*/  S2UR UR5, SR_CTAID.X ;  /* 0x00000000000579c3 */ /* 0x000eb00000002500 */
[----:B------:R-:W2:Y:S01]  /*0070*/  LDC R2, c[0x0][0x360] ;  /* 0x0000d800ff027b82 */ /* 0x000ea20000000800 */
[----:B0-----:R-:W-:-:S02]  /*0080*/  IMAD R13, R13, UR4, R0 ;  /* 0x000000040d0d7c24 */ /* 0x001fc4000f8e0200 */
[----:B--2---:R-:W-:-:S05]  /*0090*/  IMAD R0, R2, UR5, R3 ;  /* 0x0000000502007c24 */ /* 0x004fca000f8e0203 */
[----:B------:R-:W-:-:S04]  /*00a0*/  VIMNMX R2, PT, PT, R13, R0, !PT ;  /* 0x000000000d027248 */ /* 0x000fc80007fe0100 */
[----:B-1----:R-:W-:-:S13]  /*00b0*/  ISETP.GE.AND P0, PT, R2, UR20, PT ;  /* 0x0000001402007c0c */ /* 0x002fda000bf06270 */
[----:B------:R-:W-:Y:S05]  /*00c0*/  @P0 EXIT ;  /* 0x000000000000094d */ /* 0x000fea0003800000 */
[----:B------:R-:W-:Y:S01]  /*00d0*/  UISETP.GE.U32.AND UP0, UPT, UR20, 0x8, UPT ;  /* 0x000000081400788c */ /* 0x000fe2000bf06070 */
[----:B------:R-:W-:Y:S02]  /*00e0*/  HFMA2 R12, -RZ, RZ, 0, 0 ;  /* 0x00000000ff0c7431 */ /* 0x000fe400000001ff */
[----:B------:R-:W-:Y:S01]  /*00f0*/  IMAD R13, R13, UR20, RZ ;  /* 0x000000140d0d7c24 */ /* 0x000fe2000f8e02ff */
[----:B------:R-:W-:Y:S01]  /*0100*/  UMOV UR4, URZ ;  /* 0x000000ff00047c82 */ /* 0x000fe20008000000 */
[----:B------:R-:W0:Y:S04]  /*0110*/  LDCU.64 UR18, c[0x0][0x358] ;  /* 0x00006b00ff1277ac */ /* 0x000e280008000a00 */
[----:B------:R-:W-:Y:S05]  /*0120*/  BRA.U !UP0, `(.L_x_0) ;  /* 0x0000000508047547 */ /* 0x000fea000b800000 */
[----:B------:R-:W1:Y:S01]  /*0130*/  LDCU.128 UR24, c[0x0][0x380] ;  /* 0x00007000ff1877ac */ /* 0x000e620008000c00 */
[----:B------:R-:W-:Y:S02]  /*0140*/  MOV R12, RZ ;  /* 0x000000ff000c7202 */ /* 0x000fe40000000f00 */
[----:B------:R-:W-:Y:S01]  /*0150*/  MOV R14, R0 ;  /* 0x00000000000e7202 */ /* 0x000fe20000000f00 */
[----:B------:R-:W-:-:S04]  /*0160*/  ULOP3.LUT UR4, UR20, 0x7ffffff8, URZ, 0xc0, !UPT ;  /* 0x7ffffff814047892 */ /* 0x000fc8000f8ec0ff */
[----:B------:R-:W-:Y:S01]  /*0170*/  UIADD3 UR5, UPT, UPT, -UR4, URZ, URZ ;  /* 0x000000ff04057290 */ /* 0x000fe2000fffe1ff */
[----:B-1----:R-:W-:Y:S01]  /*0180*/  MOV R2, UR24 ;  /* 0x0000001800027c02 */ /* 0x002fe20008000f00 */
[----:B------:R-:W-:Y:S01]  /*0190*/  UIMAD.WIDE UR6, UR20, 0x8, UR26 ;  /* 0x00000008140678a5 */ /* 0x000fe2000f8e021a */
[----:B------:R-:W-:Y:S01]  /*01a0*/  MOV R3, UR25 ;  /* 0x0000001900037c02 */ /* 0x000fe20008000f00 */
[----:B------:R-:W-:Y:S02]  /*01b0*/  UIMAD.WIDE UR8, UR20, 0xc, UR26 ;  /* 0x0000000c140878a5 */ /* 0x000fe4000f8e021a */
[----:B------:R-:W-:Y:S01]  /*01c0*/  UIMAD.WIDE UR10, UR20, 0x10, UR26 ;  /* 0x00000010140a78a5 */ /* 0x000fe2000f8e021a */
[----:B------:R-:W-:Y:S01]  /*01d0*/  IMAD.WIDE.U32 R2, R13, 0x4, R2 ;  /* 0x000000040d027825 */ /* 0x000fe200078e0002 */
[----:B------:R-:W-:Y:S02]  /*01e0*/  UIMAD.WIDE UR12, UR20, 0x14, UR26 ;  /* 0x00000014140c78a5 */ /* 0x000fe4000f8e021a */
[----:B------:R-:W-:Y:S01]  /*01f0*/  UIMAD.WIDE UR14, UR20, 0x18, UR26 ;  /* 0x00000018140e78a5 */ /* 0x000fe2000f8e021a */
[----:B------:R-:W-:Y:S01]  /*0200*/  IADD3 R2, P0, PT, R2, 0x10, RZ ;  /* 0x0000001002027810 */ /* 0x000fe20007f1e0ff */
[----:B------:R-:W-:-:S03]  /*0210*/  UIMAD.WIDE UR16, UR20, 0x1c, UR26 ;  /* 0x0000001c141078a5 */ /* 0x000fc6000f8e021a */
[----:B------:R-:W-:-:S09]  /*0220*/  IADD3.X R3, PT, PT, RZ, R3, RZ, P0, !PT ;  /* 0x00000003ff037210 */ /* 0x000fd200007fe4ff */
.L_x_1:
[----:B------:R-:W-:Y:S01]  /*0230*/  UIMAD.WIDE UR22, UR20, 0x4, UR26 ;  /* 0x00000004141678a5 */ /* 0x000fe2000f8e021a */
[----:B------:R-:W-:Y:S02]  /*0240*/  IMAD.MOV.U32 R23, RZ, RZ, 0x4 ;  /* 0x00000004ff177424 */ /* 0x000fe400078e00ff */
[----:B------:R-:W-:Y:S01]  /*0250*/  HFMA2 R11, -RZ, RZ, 0, 2.384185791015625e-07 ;  /* 0x00000004ff0b7431 */ /* 0x000fe200000001ff */
[----:B------:R-:W-:Y:S01]  /*0260*/  MOV R25, 0x4 ;  /* 0x0000000400197802 */ /* 0x000fe20000000f00 */
[----:B0-----:R-:W2:Y:S01]  /*0270*/  LDG.E R21, desc[UR18][R2.64+-0x10] ;  /* 0xfffff01202157981 */ /* 0x001ea2000c1e1900 */
[C---:B------:R-:W-:Y:S01]  /*0280*/  IMAD.WIDE R22, R14.reuse, R23, UR26 ;  /* 0x0000001a0e167e25 */ /* 0x040fe2000f8e0217 */
[----:B------:R-:W-:Y:S02]  /*0290*/  MOV R8, UR22 ;  /* 0x0000001600087c02 */ /* 0x000fe40008000f00 */
[----:B------:R-:W-:Y:S01]  /*02a0*/  MOV R9, UR23 ;  /* 0x0000001700097c02 */ /* 0x000fe20008000f00 */
[----:B------:R-:W3:Y:S02]  /*02b0*/  LDG.E R19, desc[UR18][R2.64+-0xc] ;  /* 0xfffff41202137981 */ /* 0x000ee4000c1e1900 */
[----:B------:R-:W-:-:S02]  /*02c0*/  IMAD.WIDE R8, R14, 0x4, R8 ;  /* 0x000000040e087825 */ /* 0x000fc400078e0208 */
[----:B------:R-:W2:Y:S01]  /*02d0*/  LDG.E R22, desc[UR18][R22.64] ;  /* 0x0000001216167981 */ /* 0x000ea2000c1e1900 */
[----:B------:R-:W-:Y:S01]  /*02e0*/  MOV R5, 0x4 ;  /* 0x0000000400057802 */ /* 0x000fe20000000f00 */
[C---:B------:R-:W-:Y:S02]  /*02f0*/  IMAD.WIDE R24, R14.reuse, R25, UR6 ;  /* 0x000000060e187e25 */ /* 0x040fe4000f8e0219 */
[----:B------:R0:W3:Y:S02]  /*0300*/  LDG.E R20, desc[UR18][R8.64] ;  /* 0x0000001208147981 */ /* 0x0000e4000c1e1900 */
[----:B------:R-:W-:Y:S02]  /*0310*/  IMAD.WIDE R10, R14, R11, UR8 ;  /* 0x000000080e0a7e25 */ /* 0x000fe4000f8e020b */
[----:B------:R-:W4:Y:S04]  /*0320*/  LDG.E R18, desc[UR18][R24.64] ;  /* 0x0000001218127981 */ /* 0x000f28000c1e1900 */
[----:B------:R-:W4:Y:S01]  /*0330*/  LDG.E R17, desc[UR18][R2.64+-0x8] ;  /* 0xfffff81202117981 */ /* 0x000f22000c1e1900 */
[----:B0-----:R-:W-:-:S02]  /*0340*/  HFMA2 R9, -RZ, RZ, 0, 2.384185791015625e-07 ;  /* 0x00000004ff097431 */ /* 0x001fc400000001ff */
[----:B------:R-:W-:Y:S01]  /*0350*/  IMAD.MOV.U32 R7, RZ, RZ, 0x4 ;  /* 0x00000004ff077424 */ /* 0x000fe200078e00ff */
[----:B------:R0:W5:Y:S01]  /*0360*/  LDG.E R16, desc[UR18][R10.64] ;  /* 0x000000120a107981 */ /* 0x000162000c1e1900 */
[----:B------:R-:W-:-:S03]  /*0370*/  IMAD.WIDE R4, R14, R5, UR10 ;  /* 0x0000000a0e047e25 */ /* 0x000fc6000f8e0205 */
[----:B------:R-:W5:Y:S01]  /*0380*/  LDG.E R15, desc[UR18][R2.64+-0x4] ;  /* 0xfffffc12020f7981 */ /* 0x000f62000c1e1900 */
[C---:B------:R-:W-:Y:S01]  /*0390*/  IMAD.WIDE R6, R14.reuse, R7, UR12 ;  /* 0x0000000c0e067e25 */ /* 0x040fe2000f8e0207 */
[----:B------:R-:W-:Y:S02]  /*03a0*/  MOV R27, 0x4 ;  /* 0x00000004001b7802 */ /* 0x000fe40000000f00 */
[----:B------:R1:W5:Y:S01]  /*03b0*/  LDG.E R4, desc[UR18][R4.64] ;  /* 0x0000001204047981 */ /* 0x000362000c1e1900 */
[----:B------:R-:W-:-:S03]  /*03c0*/  IMAD.WIDE R8, R14, R9, UR14 ;  /* 0x0000000e0e087e25 */ /* 0x000fc6000f8e0209 */
[----:B------:R-:W5:Y:S01]  /*03d0*/  LDG.E R23, desc[UR18][R2.64] ;  /* 0x0000001202177981 */ /* 0x000f62000c1e1900 */
[----:B0-----:R-:W-:-:S03]  /*03e0*/  IMAD.WIDE R10, R14, R27, UR16 ;  /* 0x000000100e0a7e25 */ /* 0x001fc6000f8e021b */
[----:B------:R-:W5:Y:S04]  /*03f0*/  LDG.E R7, desc[UR18][R6.64] ;  /* 0x0000001206077981 */ /* 0x000f68000c1e1900 */
[----:B------:R-:W5:Y:S04]  /*0400*/  LDG.E R24, desc[UR18][R2.64+0x4] ;  /* 0x0000041202187981 */ /* 0x000f68000c1e1900 */
[----:B------:R-:W5:Y:S04]  /*0410*/  LDG.E R8, desc[UR18][R8.64] ;  /* 0x0000001208087981 */ /* 0x000f68000c1e1900 */
[----:B------:R-:W5:Y:S04]  /*0420*/  LDG.E R25, desc[UR18][R2.64+0x8] ;  /* 0x0000081202197981 */ /* 0x000f68000c1e1900 */
[----:B------:R-:W5:Y:S04]  /*0430*/  LDG.E R10, desc[UR18][R10.64] ;  /* 0x000000120a0a7981 */ /* 0x000f68000c1e1900 */
[----:B------:R0:W5:Y:S01]  /*0440*/  LDG.E R27, desc[UR18][R2.64+0xc] ;  /* 0x00000c12021b7981 */ /* 0x000162000c1e1900 */
[----:B------:R-:W-:-:S04]  /*0450*/  UIADD3 UR5, UPT, UPT, UR5, 0x8, URZ ;  /* 0x0000000805057890 */ /* 0x000fc8000fffe0ff */
[----:B------:R-:W-:Y:S01]  /*0460*/  UISETP.NE.AND UP0, UPT, UR5, URZ, UPT ;  /* 0x000000ff0500728c */ /* 0x000fe2000bf05270 */
[----:B-1----:R-:W-:Y:S02]  /*0470*/  MOV R5, UR20 ;  /* 0x0000001400057c02 */ /* 0x002fe40008000f00 */
[----:B0-----:R-:W-:Y:S02]  /*0480*/  IADD3 R2, P0, PT, R2, 0x20, RZ ;  /* 0x0000002002027810 */ /* 0x001fe40007f1e0ff */
[----:B------:R-:W-:Y:S02]  /*0490*/  LEA R14, R5, R14, 0x3 ;  /* 0x0000000e050e7211 */ /* 0x000fe400078e18ff */
[----:B------:R-:W-:Y:S01]  /*04a0*/  IADD3.X R3, PT, PT, RZ, R3, RZ, P0, !PT ;  /* 0x00000003ff037210 */ /* 0x000fe200007fe4ff */
[----:B--2---:R-:W-:-:S04]  /*04b0*/  FFMA R22, R21, R22, R12 ;  /* 0x0000001615167223 */ /* 0x004fc8000000000c */
[----:B---3--:R-:W-:-:S04]  /*04c0*/  FFMA R20, R19, R20, R22 ;  /* 0x0000001413147223 */ /* 0x008fc80000000016 */
[----:B----4-:R-:W-:-:S04]  /*04d0*/  FFMA R18, R17, R18, R20 ;  /* 0x0000001211127223 */ /* 0x010fc80000000014 */
[----:B-----5:R-:W-:-:S04]  /*04e0*/  FFMA R16, R15, R16, R18 ;  /* 0x000000100f107223 */ /* 0x020fc80000000012 */
[----:B------:R-:W-:-:S04]  /*04f0*/  FFMA R23, R23, R4, R16 ;  /* 0x0000000417177223 */ /* 0x000fc80000000010 */
[----:B------:R-:W-:-:S04]  /*0500*/  FFMA R24, R24, R7, R23 ;  /* 0x0000000718187223 */ /* 0x000fc80000000017 */
[----:B------:R-:W-:-:S04]  /*0510*/  FFMA R8, R25, R8, R24 ;  /* 0x0000000819087223 */ /* 0x000fc80000000018 */
[----:B------:R-:W-:Y:S01]  /*0520*/  FFMA R12, R27, R10, R8 ;  /* 0x0000000a1b0c7223 */ /* 0x000fe20000000008 */
[----:B------:R-:W-:Y:S06]  /*0530*/  BRA.U UP0, `(.L_x_1) ;  /* 0xfffffffd003c7547 */ /* 0x000fec000b83ffff */
.L_x_0:
[----:B------:R-:W-:-:S04]  /*0540*/  ULOP3.LUT UR6, UR20, 0x7, URZ, 0xc0, !UPT ;  /* 0x0000000714067892 */ /* 0x000fc8000f8ec0ff */
[----:B------:R-:W-:-:S09]  /*0550*/  UISETP.NE.AND UP0, UPT, UR6, URZ, UPT ;  /* 0x000000ff0600728c */ /* 0x000fd2000bf05270 */
[----:B------:R-:W-:Y:S05]  /*0560*/  BRA.U !UP0, `(.L_x_2) ;  /* 0x0000000508387547 */ /* 0x000fea000b800000 */
[----:B------:R-:W-:Y:S02]  /*0570*/  UISETP.GE.U32.AND UP0, UPT, UR6, 0x4, UPT ;  /* 0x000000040600788c */ /* 0x000fe4000bf06070 */
[----:B------:R-:W-:-:S04]  /*0580*/  ULOP3.LUT UR5, UR20, 0x3, URZ, 0xc0, !UPT ;  /* 0x0000000314057892 */ /* 0x000fc8000f8ec0ff */
[----:B------:R-:W-:-:S03]  /*0590*/  UISETP.NE.AND UP1, UPT, UR5, URZ, UPT ;  /* 0x000000ff0500728c */ /* 0x000fc6000bf25270 */
[----:B------:R-:W-:Y:S08]  /*05a0*/  BRA.U !UP0, `(.L_x_3) ;  /* 0x00000001087c7547 */ /* 0x000ff0000b800000 */
[----:B------:R-:W1:Y:S01]  /*05b0*/  LDC.64 R6, c[0x0][0x388] ;  /* 0x0000e200ff067b82 */ /* 0x000e620000000a00 */
[----:B------:R-:W2:Y:S01]  /*05c0*/  LDCU.64 UR6, c[0x0][0x380] ;  /* 0x00007000ff0677ac */ /* 0x000ea20008000a00 */
[----:B------:R-:W-:Y:S01]  /*05d0*/  IMAD.U32 R9, RZ, RZ, UR4 ;  /* 0x00000004ff097e24 */ /* 0x000fe2000f8e00ff */
[C---:B------:R-:W-:Y:S02]  /*05e0*/  IADD3 R3, PT, PT, R13.reuse, UR4, RZ ;  /* 0x000000040d037c10 */ /* 0x040fe4000fffe0ff */
[----:B------:R-:W-:Y:S01]  /*05f0*/  IADD3 R10, P0, PT, R13, UR4, RZ ;  /* 0x000000040d0a7c10 */ /* 0x000fe2000ff1e0ff */
[----:B------:R-:W-:Y:S01]  /*0600*/  IMAD R9, R9, UR20, R0 ;  /* 0x0000001409097c24 */ /* 0x000fe2000f8e0200 */
[----:B------:R-:W-:Y:S01]  /*0610*/  MOV R11, UR20 ;  /* 0x00000014000b7c02 */ /* 0x000fe20008000f00 */
[----:B------:R-:W3:Y:S01]  /*0620*/  LDC.64 R4, c[0x0][0x380] ;  /* 0x0000e000ff047b82 */ /* 0x000ee20000000a00 */
[----:B------:R-:W-:Y:S01]  /*0630*/  MOV R15, UR20 ;  /* 0x00000014000f7c02 */ /* 0x000fe20008000f00 */
[----:B-1----:R-:W-:Y:S01]  /*0640*/  IMAD.WIDE R6, R9, 0x4, R6 ;  /* 0x0000000409067825 */ /* 0x002fe200078e0206 */
[----:B------:R-:W-:-:S05]  /*0650*/  MOV R9, UR20 ;  /* 0x0000001400097c02 */ /* 0x000fca0008000f00 */
[----:B------:R-:W-:Y:S02]  /*0660*/  IMAD.WIDE R8, R9, 0x4, R6 ;  /* 0x0000000409087825 */ /* 0x000fe400078e0206 */
[----:B0-----:R-:W4:Y:S02]  /*0670*/  LDG.E R6, desc[UR18][R6.64] ;  /* 0x0000001206067981 */ /* 0x001f24000c1e1900 */
[----:B---3--:R-:W-:Y:S01]  /*0680*/  IMAD.WIDE.U32 R4, R3, 0x4, R4 ;  /* 0x0000000403047825 */ /* 0x008fe200078e0004 */
[----:B------:R-:W-:Y:S01]  /*0690*/  IADD3.X R3, PT, PT, RZ, RZ, RZ, P0, !PT ;  /* 0x000000ffff037210 */ /* 0x000fe200007fe4ff */
[----:B------:R-:W3:Y:S01]  /*06a0*/  LDG.E R17, desc[UR18][R8.64] ;  /* 0x0000001208117981 */ /* 0x000ee2000c1e1900 */
[----:B--2---:R-:W-:-:S03]  /*06b0*/  LEA R2, P0, R10, UR6, 0x2 ;  /* 0x000000060a027c11 */ /* 0x004fc6000f8010ff */
[----:B------:R-:W4:Y:S01]  /*06c0*/  LDG.E R5, desc[UR18][R4.64] ;  /* 0x0000001204057981 */ /* 0x000f22000c1e1900 */
[----:B------:R-:W-:Y:S01]  /*06d0*/  LEA.HI.X R3, R10, UR7, R3, 0x2, P0 ;  /* 0x000000070a037c11 */ /* 0x000fe200080f1403 */
[----:B------:R-:W-:-:S04]  /*06e0*/  IMAD.WIDE R10, R11, 0x4, R8 ;  /* 0x000000040b0a7825 */ /* 0x000fc800078e0208 */
[----:B------:R-:W3:Y:S01]  /*06f0*/  LDG.E R16, desc[UR18][R2.64+0x4] ;  /* 0x0000041202107981 */ /* 0x000ee2000c1e1900 */
[----:B------:R-:W-:-:S03]  /*0700*/  IMAD.WIDE R14, R15, 0x4, R10 ;  /* 0x000000040f0e7825 */ /* 0x000fc600078e020a */
[----:B------:R-:W2:Y:S04]  /*0710*/  LDG.E R19, desc[UR18][R10.64] ;  /* 0x000000120a137981 */ /* 0x000ea8000c1e1900 */
[----:B------:R-:W2:Y:S04]  /*0720*/  LDG.E R18, desc[UR18][R2.64+0x8] ;  /* 0x0000081202127981 */ /* 0x000ea8000c1e1900 */
[----:B------:R-:W5:Y:S04]  /*0730*/  LDG.E R20, desc[UR18][R2.64+0xc] ;  /* 0x00000c1202147981 */ /* 0x000f68000c1e1900 */
[----:B------:R-:W5:Y:S01]  /*0740*/  LDG.E R14, desc[UR18][R14.64] ;  /* 0x000000120e0e7981 */ /* 0x000f62000c1e1900 */
[----:B------:R-:W-:Y:S01]  /*0750*/  UIADD3 UR4, UPT, UPT, UR4, 0x4, URZ ;  /* 0x0000000404047890 */ /* 0x000fe2000fffe0ff */
[----:B----4-:R-:W-:-:S04]  /*0760*/  FFMA R5, R5, R6, R12 ;  /* 0x0000000605057223 */ /* 0x010fc8000000000c */
[----:B---3--:R-:W-:-:S04]  /*0770*/  FFMA R5, R16, R17, R5 ;  /* 0x0000001110057223 */ /* 0x008fc80000000005 */
[----:B--2---:R-:W-:-:S04]  /*0780*/  FFMA R5, R18, R19, R5 ;  /* 0x0000001312057223 */ /* 0x004fc80000000005 */
[----:B-----5:R-:W-:-:S07]  /*0790*/  FFMA R12, R20, R14, R5 ;  /* 0x0000000e140c7223 */ /* 0x020fce0000000005 */
.L_x_3:
[----:B------:R-:W-:Y:S05]  /*07a0*/  BRA.U !UP1, `(.L_x_2) ;  /* 0x0000000109a87547 */ /* 0x000fea000b800000 */
[----:B------:R-:W-:Y:S01]  /*07b0*/  UISETP.NE.AND UP0, UPT, UR5, 0x1, UPT ;  /* 0x000000010500788c */ /* 0x000fe2000bf05270 */
[----:B------:R-:W-:Y:S01]  /*07c0*/  MOV R7, UR4 ;  /* 0x0000000400077c02 */ /* 0x000fe20008000f00 */
[----:B------:R-:W-:Y:S02]  /*07d0*/  ULOP3.LUT UR5, UR20, 0x1, URZ, 0xc0, !UPT ;  /* 0x0000000114057892 */ /* 0x000fe4000f8ec0ff */
[----:B------:R-:W-:Y:S02]  /*07e0*/  MOV R15, UR20 ;  /* 0x00000014000f7c02 */ /* 0x000fe40008000f00 */
[----:B------:R-:W-:Y:S01]  /*07f0*/  UISETP.NE.U32.AND UP1, UPT, UR5, 0x1, UPT ;  /* 0x000000010500788c */ /* 0x000fe2000bf25070 */
[----:B------:R-:W-:-:S04]  /*0800*/  PLOP3.LUT P1, PT, PT, PT, UP0, 0x80, 0x8 ;  /* 0x000000000008781c */ /* 0x000fc80003f2f008 */
[----:B------:R-:W1:Y:S01]  /*0810*/  @UP0 LDCU.128 UR8, c[0x0][0x380] ;  /* 0x00007000ff0807ac */ /* 0x000e620008000c00 */
[----:B------:R-:W-:Y:S01]  /*0820*/  PLOP3.LUT P0, PT, PT, PT, UP1, 0x80, 0x8 ;  /* 0x000000000008781c */ /* 0x000fe20003f0f018 */
[----:B------:R-:W2:Y:S04]  /*0830*/  @UP0 LDCU.64 UR6, c[0x0][0x380] ;  /* 0x00007000ff0607ac */ /* 0x000ea80008000a00 */
[----:B------:R-:W3:Y:S03]  /*0840*/  @!UP1 LDCU.128 UR12, c[0x0][0x380] ;  /* 0x00007000ff0c97ac */ /* 0x000ee60008000c00 */
[C---:B------:R-:W-:Y:S02]  /*0850*/  @P1 IADD3 R3, PT, PT, R13.reuse, UR4, RZ ;  /* 0x000000040d031c10 */ /* 0x040fe4000fffe0ff */
[----:B------:R-:W-:Y:S01]  /*0860*/  @P1 IADD3 R6, P2, PT, R13, UR4, RZ ;  /* 0x000000040d061c10 */ /* 0x000fe2000ff5e0ff */
[----:B------:R-:W-:Y:S01]  /*0870*/  @UP0 UIADD3 UR4, UPT, UPT, UR4, 0x2, URZ ;  /* 0x0000000204040890 */ /* 0x000fe2000fffe0ff */
[----:B-1----:R-:W-:Y:S01]  /*0880*/  MOV R11, UR9 ;  /* 0x00000009000b7c02 */ /* 0x002fe20008000f00 */
[----:B------:R-:W-:Y:S01]  /*0890*/  IMAD.U32 R10, RZ, RZ, UR8 ;  /* 0x00000008ff0a7e24 */ /* 0x000fe2000f8e00ff */
[----:B------:R-:W-:-:S02]  /*08a0*/  MOV R4, UR10 ;  /* 0x0000000a00047c02 */ /* 0x000fc40008000f00 */
[----:B------:R-:W-:Y:S01]  /*08b0*/  MOV R5, UR11 ;  /* 0x0000000b00057c02 */ /* 0x000fe20008000f00 */
[----:B------:R-:W-:-:S04]  /*08c0*/  @P1 IMAD.WIDE.U32 R10, R3, 0x4, R10 ;  /* 0x00000004030a1825 */ /* 0x000fc800078e000a */
[----:B------:R-:W-:Y:S01]  /*08d0*/  @P1 IMAD R3, R7, UR20, R0 ;  /* 0x0000001407031c24 */ /* 0x000fe2000f8e0200 */
[----:B------:R-:W-:Y:S01]  /*08e0*/  @P1 IADD3.X R7, PT, PT, RZ, RZ, RZ, P2, !PT ;  /* 0x000000ffff071210 */ /* 0x000fe200017fe4ff */
[----:B------:R-:W-:Y:S01]  /*08f0*/  IMAD.U32 R19, RZ, RZ, UR4 ;  /* 0x00000004ff137e24 */ /* 0x000fe2000f8e00ff */
[C---:B--2---:R-:W-:Y:S01]  /*0900*/  @P1 LEA R2, P2, R6.reuse, UR6, 0x2 ;  /* 0x0000000606021c11 */ /* 0x044fe2000f8410ff */
[----:B------:R-:W-:Y:S01]  /*0910*/  @P1 IMAD.WIDE R4, R3, 0x4, R4 ;  /* 0x0000000403041825 */ /* 0x000fe200078e0204 */
[----:B------:R-:W-:Y:S01]  /*0920*/  @!P0 IADD3 R17, PT, PT, R13, UR4, RZ ;  /* 0x000000040d118c10 */ /* 0x000fe2000fffe0ff */
[----:B0-----:R-:W2:Y:S01]  /*0930*/  @P1 LDG.E R11, desc[UR18][R10.64] ;  /* 0x000000120a0b1981 */ /* 0x001ea2000c1e1900 */
[----:B------:R-:W-:Y:S01]  /*0940*/  @P1 LEA.HI.X R3, R6, UR7, R7, 0x2, P2 ;  /* 0x0000000706031c11 */ /* 0x000fe200090f1407 */
[----:B------:R-:W-:Y:S01]  /*0950*/  @!P0 IMAD R19, R19, UR20, R0 ;  /* 0x0000001413138c24 */ /* 0x000fe2000f8e0200 */
[----:B---3--:R-:W-:Y:S01]  /*0960*/  MOV R6, UR12 ;  /* 0x0000000c00067c02 */ /* 0x008fe20008000f00 */
[----:B------:R-:W-:Y:S01]  /*0970*/  @P1 IMAD.WIDE R14, R15, 0x4, R4 ;  /* 0x000000040f0e1825 */ /* 0x000fe200078e0204 */
[----:B------:R-:W-:Y:S01]  /*0980*/  MOV R7, UR13 ;  /* 0x0000000d00077c02 */ /* 0x000fe20008000f00 */
[----:B------:R-:W2:Y:S01]  /*0990*/  @P1 LDG.E R4, desc[UR18][R4.64] ;  /* 0x0000001204041981 */ /* 0x000ea2000c1e1900 */
[----:B------:R-:W-:-:S02]  /*09a0*/  MOV R8, UR14 ;  /* 0x0000000e00087c02 */ /* 0x000fc40008000f00 */
[----:B------:R-:W-:Y:S01]  /*09b0*/  MOV R9, UR15 ;  /* 0x0000000f00097c02 */ /* 0x000fe20008000f00 */
[----:B------:R-:W-:Y:S01]  /*09c0*/  @!P0 IMAD.WIDE.U32 R6, R17, 0x4, R6 ;  /* 0x0000000411068825 */ /* 0x000fe200078e0006 */
[----:B------:R-:W3:Y:S03]  /*09d0*/  @P1 LDG.E R14, desc[UR18][R14.64] ;  /* 0x000000120e0e1981 */ /* 0x000ee6000c1e1900 */
[----:B------:R-:W-:Y:S01]  /*09e0*/  @!P0 IMAD.WIDE R8, R19, 0x4, R8 ;  /* 0x0000000413088825 */ /* 0x000fe200078e0208 */
[----:B------:R-:W3:Y:S04]  /*09f0*/  @P1 LDG.E R2, desc[UR18][R2.64+0x4] ;  /* 0x0000041202021981 */ /* 0x000ee8000c1e1900 */
[----:B------:R-:W4:Y:S04]  /*0a00*/  @!P0 LDG.E R7, desc[UR18][R6.64] ;  /* 0x0000001206078981 */ /* 0x000f28000c1e1900 */
[----:B------:R-:W4:Y:S01]  /*0a10*/  @!P0 LDG.E R8, desc[UR18][R8.64] ;  /* 0x0000001208088981 */ /* 0x000f22000c1e1900 */
[----:B--2---:R-:W-:-:S04]  /*0a20*/  @P1 FFMA R11, R11, R4, R12 ;  /* 0x000000040b0b1223 */ /* 0x004fc8000000000c */
[----:B---3--:R-:W-:-:S04]  /*0a30*/  @P1 FFMA R12, R2, R14, R11 ;  /* 0x0000000e020c1223 */ /* 0x008fc8000000000b */
[----:B----4-:R-:W-:-:S07]  /*0a40*/  @!P0 FFMA R12, R7, R8, R12 ;  /* 0x00000008070c8223 */ /* 0x010fce000000000c */
.L_x_2:
[----:B------:R-:W1:Y:S01]  /*0a50*/  LDC.64 R2, c[0x0][0x390] ;  /* 0x0000e400ff027b82 */ /* 0x000e620000000a00 */
[----:B------:R-:W-:-:S05]  /*0a60*/  IADD3 R13, PT, PT, R0, R13, RZ ;  /* 0x0000000d000d7210 */ /* 0x000fca0007ffe0ff */
[----:B-1----:R-:W-:-:S05]  /*0a70*/  IMAD.WIDE R2, R13, 0x4, R2 ;  /* 0x000000040d027825 */ /* 0x002fca00078e0202 */
[----:B0-----:R-:W-:Y:S01]  /*0a80*/  STG.E desc[UR18][R2.64], R12 ;  /* 0x0000000c02007986 */ /* 0x001fe2000c101912 */
[----:B------:R-:W-:Y:S05]  /*0a90*/  EXIT ;  /* 0x000000000000794d */ /* 0x000fea0003800000 */
.L_x_4:
[----:B------:R-:W-:-:S00]  /*0aa0*/  BRA `(.L_x_4) ;  /* 0xfffffffc00fc7947 */ /* 0x000fc0000383ffff */
[----:B------:R-:W-:-:S00]  /*0ab0*/  NOP ;  /* 0x0000000000007918 */ /* 0x000fc00000000000 */
        /* <DEDUP_REMOVED lines=12> */
.L_x_5:


//--------------------- .nv.shared.reserved.0     --------------------------
	.section	.nv.shared.reserved.0,"aw",@nobits
	.weak		__nv_reservedSMEM_offset_0_alias
	.size		__nv_reservedSMEM_offset_0_alias, 0, 64
	.other		__nv_reservedSMEM_offset_0_alias,@"STO_CUDA_RESERVED_SHARED STV_DEFAULT"
__nv_reservedSMEM_offset_0_alias:
	.zero		0
	.zero		64


//--------------------- .nv.constant0._Z26matrixMultiplicationKernelPKfS0_Pfi --------------------------
	.section	.nv.constant0._Z26matrixMultiplicationKernelPKfS0_Pfi,"a",@progbits
	.sectionflags	@""
	.align	4
.nv.constant0._Z26matrixMultiplicationKernelPKfS0_Pfi:
	.zero		924


//--------------------- SYMBOLS --------------------------

	.type		.nv.reservedSmem.offset0,@object
	.size		.nv.reservedSmem.offset0,0x4
